	.headerflags	@"EF_CUDA_TEXMODE_UNIFIED EF_CUDA_64BIT_ADDRESS EF_CUDA_ACCELERATORS EF_CUDA_SM90 EF_CUDA_VIRTUAL_SM(EF_CUDA_SM90)"
	.elftype	@"ET_EXEC"


//--------------------- .nv.info                  --------------------------
	.section	.nv.info,"",@"SHT_CUDA_INFO"
	.align	4


	//----- nvinfo : EIATTR_REGCOUNT
	.align		4
        /*0000*/ 	.byte	0x04, 0x2f
        /*0002*/ 	.short	(.L_1 - .L_0)
	.align		4
.L_0:
        /*0004*/ 	.word	index@(triton_poi_fused_convolution_10)
        /*0008*/ 	.word	0x0000000c


	//----- nvinfo : EIATTR_MIN_STACK_SIZE
	.align		4
.L_1:
        /*000c*/ 	.byte	0x04, 0x12
        /*000e*/ 	.short	(.L_3 - .L_2)
	.align		4
.L_2:
        /*0010*/ 	.word	index@(triton_poi_fused_convolution_10)
        /*0014*/ 	.word	0x00000000


	//----- nvinfo : EIATTR_FRAME_SIZE
	.align		4
.L_3:
        /*0018*/ 	.byte	0x04, 0x11
        /*001a*/ 	.short	(.L_5 - .L_4)
	.align		4
.L_4:
        /*001c*/ 	.word	index@(triton_poi_fused_convolution_10)
        /*0020*/ 	.word	0x00000000


	//----- nvinfo : EIATTR_MIN_STACK_SIZE
	.align		4
.L_5:
        /*0024*/ 	.byte	0x04, 0x12
        /*0026*/ 	.short	(.L_7 - .L_6)
	.align		4
.L_6:
        /*0028*/ 	.word	index@(triton_poi_fused_convolution_10)
        /*002c*/ 	.word	0x00000000
.L_7:


//--------------------- .nv.info.triton_poi_fused_convolution_10 --------------------------
	.section	.nv.info.triton_poi_fused_convolution_10,"",@"SHT_CUDA_INFO"
	.sectionflags	@""
	.align	4


	//----- nvinfo : EIATTR_CUDA_API_VERSION
	.align		4
        /*0000*/ 	.byte	0x04, 0x37
        /*0002*/ 	.short	(.L_9 - .L_8)
.L_8:
        /*0004*/ 	.word	0x0000007c


	//----- nvinfo : EIATTR_KPARAM_INFO
	.align		4
.L_9:
        /*0008*/ 	.byte	0x04, 0x17
        /*000a*/ 	.short	(.L_11 - .L_10)
.L_10:
        /*000c*/ 	.word	0x00000000
        /*0010*/ 	.short	0x0002
        /*0012*/ 	.short	0x0010
        /*0014*/ 	.byte	0x00, 0xf0, 0x11, 0x00


	//----- nvinfo : EIATTR_KPARAM_INFO
	.align		4
.L_11:
        /*0018*/ 	.byte	0x04, 0x17
        /*001a*/ 	.short	(.L_13 - .L_12)
.L_12:
        /*001c*/ 	.word	0x00000000
        /*0020*/ 	.short	0x0001
        /*0022*/ 	.short	0x0008
        /*0024*/ 	.byte	0x00, 0xf4, 0x21, 0x00


	//----- nvinfo : EIATTR_KPARAM_INFO
	.align		4
.L_13:
        /*0028*/ 	.byte	0x04, 0x17
        /*002a*/ 	.short	(.L_15 - .L_14)
.L_14:
        /*002c*/ 	.word	0x00000000
        /*0030*/ 	.short	0x0000
        /*0032*/ 	.short	0x0000
        /*0034*/ 	.byte	0x00, 0xf4, 0x21, 0x00


	//----- nvinfo : EIATTR_SPARSE_MMA_MASK
	.align		4
.L_15:
        /*0038*/ 	.byte	0x03, 0x50
        /*003a*/ 	.short	0x0000


	//----- nvinfo : EIATTR_MAXREG_COUNT
	.align		4
        /*003c*/ 	.byte	0x03, 0x1b
        /*003e*/ 	.short	0x00ff


	//----- nvinfo : EIATTR_EXIT_INSTR_OFFSETS
	.align		4
        /*0040*/ 	.byte	0x04, 0x1c
        /*0042*/ 	.short	(.L_17 - .L_16)


	//   ....[0]....
.L_16:
        /*0044*/ 	.word	0x00000140


	//   ....[1]....
        /*0048*/ 	.word	0x00000160


	//----- nvinfo : EIATTR_REQNTID
	.align		4
.L_17:
        /*004c*/ 	.byte	0x04, 0x10
        /*004e*/ 	.short	(.L_19 - .L_18)
.L_18:
        /*0050*/ 	.word	0x00000080
        /*0054*/ 	.word	0x00000001
        /*0058*/ 	.word	0x00000001


	//----- nvinfo : EIATTR_CBANK_PARAM_SIZE
	.align		4
.L_19:
        /*005c*/ 	.byte	0x03, 0x19
        /*005e*/ 	.short	0x0014


	//----- nvinfo : EIATTR_PARAM_CBANK
	.align		4
        /*0060*/ 	.byte	0x04, 0x0a
        /*0062*/ 	.short	(.L_21 - .L_20)
	.align		4
.L_20:
        /*0064*/ 	.word	index@(.nv.constant0.triton_poi_fused_convolution_10)
        /*0068*/ 	.short	0x0210
        /*006a*/ 	.short	0x0014


	//----- nvinfo : EIATTR_SW_WAR
	.align		4
.L_21:
        /*006c*/ 	.byte	0x04, 0x36
        /*006e*/ 	.short	(.L_23 - .L_22)
.L_22:
        /*0070*/ 	.word	0x00000008
.L_23:


//--------------------- .nv.callgraph             --------------------------
	.section	.nv.callgraph,"",@"SHT_CUDA_CALLGRAPH"
	.align	4
	.sectionentsize	8
	.align		4
        /*0000*/ 	.word	0x00000000
	.align		4
        /*0004*/ 	.word	0xffffffff
	.align		4
        /*0008*/ 	.word	0x00000000
	.align		4
        /*000c*/ 	.word	0xfffffffe
	.align		4
        /*0010*/ 	.word	0x00000000
	.align		4
        /*0014*/ 	.word	0xfffffffd
	.align		4
        /*0018*/ 	.word	0x00000000
	.align		4
        /*001c*/ 	.word	0xfffffffc


//--------------------- .text.triton_poi_fused_convolution_10 --------------------------
	.section	.text.triton_poi_fused_convolution_10,"ax",@progbits
	.align	128
        .global         triton_poi_fused_convolution_10
        .type           triton_poi_fused_convolution_10,@function
        .size           triton_poi_fused_convolution_10,(.L_x_1 - triton_poi_fused_convolution_10)
        .other          triton_poi_fused_convolution_10,@"STO_CUDA_ENTRY STV_DEFAULT"
triton_poi_fused_convolution_10:
.text.triton_poi_fused_convolution_10:
[----:B------:R-:W0:Y:S02]  /*0000*/  LDC R1, c[0x0][0x28] ;  /* 0x00000a00ff017b82 */ /* 0x000e240000000800 */
[----:B------:R-:W1:Y:S01]  /*0010*/  S2R R0, SR_TID.X ;  /* 0x0000000000007919 */ /* 0x000e620000002100 */
[----:B------:R-:W2:Y:S01]  /*0020*/  LDC.64 R2, c[0x0][0x210] ;  /* 0x00008400ff027b82 */ /* 0x000ea20000000a00 */
[----:B------:R-:W-:Y:S01]  /*0030*/  ULDC.64 UR4, c[0x0][0x208] ;  /* 0x0000820000047ab9 */ /* 0x000fe20000000a00 */
[----:B------:R-:W3:Y:S06]  /*0040*/  S2R R7, SR_CTAID.X ;  /* 0x0000000000077919 */ /* 0x000eec0000002500 */
[----:B------:R-:W4:Y:S01]  /*0050*/  LDC.64 R4, c[0x0][0x218] ;  /* 0x00008600ff047b82 */ /* 0x000f220000000a00 */
[----:B-1----:R-:W-:-:S04]  /*0060*/  LOP3.LUT R0, R0, 0x7f, RZ, 0xc0, !PT ;  /* 0x0000007f00007812 */ /* 0x002fc800078ec0ff */
[----:B---3--:R-:W-:-:S04]  /*0070*/  LEA R7, R7, R0, 0x7 ;  /* 0x0000000007077211 */ /* 0x008fc800078e38ff */
[C---:B------:R-:W-:Y:S01]  /*0080*/  ISETP.GE.AND P0, PT, R7.reuse, 0x1800, PT ;  /* 0x000018000700780c */ /* 0x040fe20003f06270 */
[----:B------:R-:W-:-:S04]  /*0090*/  IMAD.HI R0, R7, 0x2aaaaaab, RZ ;  /* 0x2aaaaaab07007827 */ /* 0x000fc800078e02ff */
[----:B--2---:R-:W-:Y:S01]  /*00a0*/  IMAD.WIDE R2, R7, 0x4, R2 ;  /* 0x0000000407027825 */ /* 0x004fe200078e0202 */
[----:B------:R-:W-:-:S04]  /*00b0*/  SHF.R.U32.HI R9, RZ, 0x1f, R0 ;  /* 0x0000001fff097819 */ /* 0x000fc80000011600 */
[----:B------:R-:W-:-:S05]  /*00c0*/  LEA.HI R0, R0, R9, RZ, 0x18 ;  /* 0x0000000900007211 */ /* 0x000fca00078fc0ff */
[----:B------:R-:W-:Y:S01]  /*00d0*/  IMAD R9, R0, -0x600, R7 ;  /* 0xfffffa0000097824 */ /* 0x000fe200078e0207 */
[----:B------:R-:W-:Y:S01]  /*00e0*/  HFMA2.MMA R0, -RZ, RZ, 0, 0 ;  /* 0x00000000ff007435 */ /* 0x000fe200000001ff */
[----:B------:R-:W-:Y:S02]  /*00f0*/  MOV R7, RZ ;  /* 0x000000ff00077202 */ /* 0x000fe40000000f00 */
[----:B----4-:R-:W-:-:S05]  /*0100*/  IMAD.WIDE R4, R9, 0x4, R4 ;  /* 0x0000000409047825 */ /* 0x010fca00078e0204 */
[----:B------:R-:W2:Y:S04]  /*0110*/  @!P0 LDG.E.EL R7, desc[UR4][R4.64] ;  /* 0x0000000404078981 */ /* 0x000ea8000c2e1900 */
[----:B------:R-:W2:Y:S02]  /*0120*/  @!P0 LDG.E R0, desc[UR4][R2.64] ;  /* 0x0000000402008981 */ /* 0x000ea4000c1e1900 */
[----:B--2---:R-:W-:Y:S01]  /*0130*/  FADD R7, R7, R0 ;  /* 0x0000000007077221 */ /* 0x004fe20000000000 */
[----:B------:R-:W-:Y:S06]  /*0140*/  @P0 EXIT ;  /* 0x000000000000094d */ /* 0x000fec0003800000 */
[----:B------:R-:W-:Y:S01]  /*0150*/  STG.E desc[UR4][R2.64], R7 ;  /* 0x0000000702007986 */ /* 0x000fe2000c101904 */
[----:B------:R-:W-:Y:S05]  /*0160*/  EXIT ;  /* 0x000000000000794d */ /* 0x000fea0003800000 */
.L_x_0:
[----:B------:R-:W-:-:S00]  /*0170*/  BRA `(.L_x_0) ;  /* 0xfffffffc00fc7947 */ /* 0x000fc0000383ffff */
[----:B------:R-:W-:-:S00]  /*0180*/  NOP ;  /* 0x0000000000007918 */ /* 0x000fc00000000000 */
[----:B------:R-:W-:-:S00]  /*0190*/  NOP ;  /* 0x0000000000007918 */ /* 0x000fc00000000000 */
[----:B------:R-:W-:-:S00]  /*01a0*/  NOP ;  /* 0x0000000000007918 */ /* 0x000fc00000000000 */
[----:B------:R-:W-:-:S00]  /*01b0*/  NOP ;  /* 0x0000000000007918 */ /* 0x000fc00000000000 */
[----:B------:R-:W-:-:S00]  /*01c0*/  NOP ;  /* 0x0000000000007918 */ /* 0x000fc00000000000 */
[----:B------:R-:W-:-:S00]  /*01d0*/  NOP ;  /* 0x0000000000007918 */ /* 0x000fc00000000000 */
[----:B------:R-:W-:-:S00]  /*01e0*/  NOP ;  /* 0x0000000000007918 */ /* 0x000fc00000000000 */
[----:B------:R-:W-:-:S00]  /*01f0*/  NOP ;  /* 0x0000000000007918 */ /* 0x000fc00000000000 */
.L_x_1:


//--------------------- .nv.constant0.triton_poi_fused_convolution_10 --------------------------
	.section	.nv.constant0.triton_poi_fused_convolution_10,"a",@progbits
	.sectionflags	@""
	.align	4
.nv.constant0.triton_poi_fused_convolution_10:
	.zero		548
